//
// Generated by NVIDIA NVVM Compiler
//
// Compiler Build ID: CL-36424714
// Cuda compilation tools, release 13.0, V13.0.88
// Based on NVVM 20.0.0
//

.version 9.0
.target sm_100
.address_size 64

	// .globl	SubtractKernel

.visible .entry SubtractKernel(
	.param .u64 .ptr .align 1 SubtractKernel_param_0,
	.param .u64 .ptr .align 1 SubtractKernel_param_1,
	.param .u64 .ptr .align 1 SubtractKernel_param_2,
	.param .u32 SubtractKernel_param_3
)
{
	.reg .pred 	%p<2>;
	.reg .b32 	%r<6>;
	.reg .b64 	%rd<11>;
	.reg .b64 	%fd<4>;

	ld.param.u64 	%rd1, [SubtractKernel_param_0];
	ld.param.u64 	%rd2, [SubtractKernel_param_1];
	ld.param.u64 	%rd3, [SubtractKernel_param_2];
	ld.param.u32 	%r2, [SubtractKernel_param_3];
	mov.u32 	%r3, %ctaid.x;
	mov.u32 	%r4, %ntid.x;
	mov.u32 	%r5, %tid.x;
	mad.lo.s32 	%r1, %r3, %r4, %r5;
	setp.ge.s32 	%p1, %r1, %r2;
	@%p1 bra 	$L__BB0_2;
	cvta.to.global.u64 	%rd4, %rd2;
	cvta.to.global.u64 	%rd5, %rd3;
	cvta.to.global.u64 	%rd6, %rd1;
	mul.wide.s32 	%rd7, %r1, 8;
	add.s64 	%rd8, %rd4, %rd7;
	ld.global.f64 	%fd1, [%rd8];
	add.s64 	%rd9, %rd5, %rd7;
	ld.global.f64 	%fd2, [%rd9];
	sub.f64 	%fd3, %fd1, %fd2;
	add.s64 	%rd10, %rd6, %rd7;
	st.global.f64 	[%rd10], %fd3;
$L__BB0_2:
	ret;

}


// ===== COMPILED SASS (sm_100) =====

	.target	sm_100

	.elftype	@"ET_EXEC"


//--------------------- .note.nv.tkinfo           --------------------------
	.section	.note.nv.tkinfo,"",@"SHT_NOTE"
	.sectionflags	@"SHF_NOTE_NV_TKINFO"
	.tkinfo
        /*0018*/ 	.word	0x00000002
        /*0030*/ 	.string	""
        /*0030*/ 	.string	"ptxas"
        /*0030*/ 	.string	"Cuda compilation tools, release 13.0, V13.0.88"
        /*0030*/ 	.string	"Build cuda_13.0.r13.0/compiler.36424714_0"
        /*0030*/ 	.string	"-arch sm_100 -m 64 "



//--------------------- .note.nv.cuinfo           --------------------------
	.section	.note.nv.cuinfo,"",@"SHT_NOTE"
	.sectionflags	@"SHF_NOTE_NV_CUINFO"
        /*0018*/ 	.short	0x0002
        /*001a*/ 	.short	0x0064
        /*001c*/ 	.short	0x0082
	.zero		2


//--------------------- .nv.info                  --------------------------
	.section	.nv.info,"",@"SHT_CUDA_INFO"
	.align	4


	//----- nvinfo : EIATTR_REGCOUNT
	.align		4
        /*0000*/ 	.byte	0x04, 0x2f
        /*0002*/ 	.short	(.L_1 - .L_0)
	.align		4
.L_0:
        /*0004*/ 	.word	index@(SubtractKernel)
        /*0008*/ 	.word	0x0000000e


	//----- nvinfo : EIATTR_FRAME_SIZE
	.align		4
.L_1:
        /*000c*/ 	.byte	0x04, 0x11
        /*000e*/ 	.short	(.L_3 - .L_2)
	.align		4
.L_2:
        /*0010*/ 	.word	index@(SubtractKernel)
        /*0014*/ 	.word	0x00000000


	//----- nvinfo : EIATTR_MIN_STACK_SIZE
	.align		4
.L_3:
        /*0018*/ 	.byte	0x04, 0x12
        /*001a*/ 	.short	(.L_5 - .L_4)
	.align		4
.L_4:
        /*001c*/ 	.word	index@(SubtractKernel)
        /*0020*/ 	.word	0x00000000
.L_5:


//--------------------- .nv.compat                --------------------------
	.section	.nv.compat,"",@"SHT_CUDA_COMPAT_INFO"
	.align	4
        /*0000*/ 	.byte	0x02, 0x09, 0x00, 0x00, 0x02, 0x02, 0x01, 0x00, 0x02, 0x05, 0x05, 0x00, 0x03, 0x07, 0x01, 0x01
        /*0010*/ 	.byte	0x02, 0x03, 0x00, 0x00, 0x02, 0x06, 0x01, 0x00, 0x04, 0x0b, 0x08, 0x00, 0x01, 0x00, 0x00, 0x00
        /*0020*/ 	.byte	0x00, 0x00, 0x00, 0x00


//--------------------- .nv.info.SubtractKernel   --------------------------
	.section	.nv.info.SubtractKernel,"",@"SHT_CUDA_INFO"
	.sectionflags	@""
	.align	4


	//----- nvinfo : EIATTR_CUDA_API_VERSION
	.align		4
        /*0000*/ 	.byte	0x04, 0x37
        /*0002*/ 	.short	(.L_7 - .L_6)
.L_6:
        /*0004*/ 	.word	0x00000082


	//----- nvinfo : EIATTR_KPARAM_INFO
	.align		4
.L_7:
        /*0008*/ 	.byte	0x04, 0x17
        /*000a*/ 	.short	(.L_9 - .L_8)
.L_8:
        /*000c*/ 	.word	0x00000000
        /*0010*/ 	.short	0x0003
        /*0012*/ 	.short	0x0018
        /*0014*/ 	.byte	0x00, 0xf0, 0x11, 0x00


	//----- nvinfo : EIATTR_KPARAM_INFO
	.align		4
.L_9:
        /*0018*/ 	.byte	0x04, 0x17
        /*001a*/ 	.short	(.L_11 - .L_10)
.L_10:
        /*001c*/ 	.word	0x00000000
        /*0020*/ 	.short	0x0002
        /*0022*/ 	.short	0x0010
        /*0024*/ 	.byte	0x00, 0xf5, 0x21, 0x00


	//----- nvinfo : EIATTR_KPARAM_INFO
	.align		4
.L_11:
        /*0028*/ 	.byte	0x04, 0x17
        /*002a*/ 	.short	(.L_13 - .L_12)
.L_12:
        /*002c*/ 	.word	0x00000000
        /*0030*/ 	.short	0x0001
        /*0032*/ 	.short	0x0008
        /*0034*/ 	.byte	0x00, 0xf5, 0x21, 0x00


	//----- nvinfo : EIATTR_KPARAM_INFO
	.align		4
.L_13:
        /*0038*/ 	.byte	0x04, 0x17
        /*003a*/ 	.short	(.L_15 - .L_14)
.L_14:
        /*003c*/ 	.word	0x00000000
        /*0040*/ 	.short	0x0000
        /*0042*/ 	.short	0x0000
        /*0044*/ 	.byte	0x00, 0xf5, 0x21, 0x00


	//----- nvinfo : EIATTR_SPARSE_MMA_MASK
	.align		4
.L_15:
        /*0048*/ 	.byte	0x03, 0x50
        /*004a*/ 	.short	0x0000


	//----- nvinfo : EIATTR_MAXREG_COUNT
	.align		4
        /*004c*/ 	.byte	0x03, 0x1b
        /*004e*/ 	.short	0x00ff


	//----- nvinfo : EIATTR_MERCURY_ISA_VERSION
	.align		4
        /*0050*/ 	.byte	0x03, 0x5f
        /*0052*/ 	.short	0x0101


	//----- nvinfo : EIATTR_VRC_CTA_INIT_COUNT
	.align		4
        /*0054*/ 	.byte	0x02, 0x4a
	.zero		1
	.zero		1


	//----- nvinfo : EIATTR_EXIT_INSTR_OFFSETS
	.align		4
        /*0058*/ 	.byte	0x04, 0x1c
        /*005a*/ 	.short	(.L_17 - .L_16)


	//   ....[0]....
.L_16:
        /*005c*/ 	.word	0x00000070


	//   ....[1]....
        /*0060*/ 	.word	0x00000130


	//----- nvinfo : EIATTR_CBANK_PARAM_SIZE
	.align		4
.L_17:
        /*0064*/ 	.byte	0x03, 0x19
        /*0066*/ 	.short	0x001c


	//----- nvinfo : EIATTR_PARAM_CBANK
	.align		4
        /*0068*/ 	.byte	0x04, 0x0a
        /*006a*/ 	.short	(.L_19 - .L_18)
	.align		4
.L_18:
        /*006c*/ 	.word	index@(.nv.constant0.SubtractKernel)
        /*0070*/ 	.short	0x0380
        /*0072*/ 	.short	0x001c


	//----- nvinfo : EIATTR_SW_WAR
	.align		4
.L_19:
        /*0074*/ 	.byte	0x04, 0x36
        /*0076*/ 	.short	(.L_21 - .L_20)
.L_20:
        /*0078*/ 	.word	0x00000008
.L_21:


//--------------------- .nv.callgraph             --------------------------
	.section	.nv.callgraph,"",@"SHT_CUDA_CALLGRAPH"
	.align	4
	.sectionentsize	8
	.align		4
        /*0000*/ 	.word	0x00000000
	.align		4
        /*0004*/ 	.word	0xffffffff
	.align		4
        /*0008*/ 	.word	0x00000000
	.align		4
        /*000c*/ 	.word	0xfffffffe
	.align		4
        /*0010*/ 	.word	0x00000000
	.align		4
        /*0014*/ 	.word	0xfffffffd
	.align		4
        /*0018*/ 	.word	0x00000000
	.align		4
        /*001c*/ 	.word	0xfffffffc


//--------------------- .text.SubtractKernel      --------------------------
	.section	.text.SubtractKernel,"ax",@progbits
	.align	128
        .global         SubtractKernel
        .type           SubtractKernel,@function
        .size           SubtractKernel,(.L_x_1 - SubtractKernel)
        .other          SubtractKernel,@"STO_CUDA_ENTRY STV_DEFAULT"
SubtractKernel:
.text.SubtractKernel:
[----:B------:R-:W-:Y:S01]  /*0000*/  LDC R1, c[0x0][0x37c] ;  /* 0x0000df00ff017b82 */ /* 0x000fe20000000800 */
[----:B------:R-:W0:Y:S07]  /*0010*/  S2R R0, SR_TID.X ;  /* 0x0000000000007919 */ /* 0x000e2e0000002100 */
[----:B------:R-:W0:Y:S01]  /*0020*/  S2UR UR4, SR_CTAID.X ;  /* 0x00000000000479c3 */ /* 0x000e220000002500 */
[----:B------:R-:W1:Y:S07]  /*0030*/  LDCU UR5, c[0x0][0x398] ;  /* 0x00007300ff0577ac */ /* 0x000e6e0008000800 */
[----:B------:R-:W0:Y:S02]  /*0040*/  LDC R11, c[0x0][0x360] ;  /* 0x0000d800ff0b7b82 */ /* 0x000e240000000800 */
[----:B0-----:R-:W-:-:S05]  /*0050*/  IMAD R11, R11, UR4, R0 ;  /* 0x000000040b0b7c24 */ /* 0x001fca000f8e0200 */
[----:B-1----:R-:W-:-:S13]  /*0060*/  ISETP.GE.AND P0, PT, R11, UR5, PT ;  /* 0x000000050b007c0c */ /* 0x002fda000bf06270 */
[----:B------:R-:W-:Y:S05]  /*0070*/  @P0 EXIT ;  /* 0x000000000000094d */ /* 0x000fea0003800000 */
[----:B------:R-:W0:Y:S01]  /*0080*/  LDC.64 R2, c[0x0][0x388] ;  /* 0x0000e200ff027b82 */ /* 0x000e220000000a00 */
[----:B------:R-:W1:Y:S07]  /*0090*/  LDCU.64 UR4, c[0x0][0x358] ;  /* 0x00006b00ff0477ac */ /* 0x000e6e0008000a00 */
[----:B------:R-:W2:Y:S08]  /*00a0*/  LDC.64 R4, c[0x0][0x390] ;  /* 0x0000e400ff047b82 */ /* 0x000eb00000000a00 */
[----:B------:R-:W3:Y:S01]  /*00b0*/  LDC.64 R8, c[0x0][0x380] ;  /* 0x0000e000ff087b82 */ /* 0x000ee20000000a00 */
[----:B0-----:R-:W-:-:S06]  /*00c0*/  IMAD.WIDE R2, R11, 0x8, R2 ;  /* 0x000000080b027825 */ /* 0x001fcc00078e0202 */
[----:B-1----:R-:W4:Y:S01]  /*00d0*/  LDG.E.64 R2, desc[UR4][R2.64] ;  /* 0x0000000402027981 */ /* 0x002f22000c1e1b00 */
[----:B--2---:R-:W-:-:S06]  /*00e0*/  IMAD.WIDE R4, R11, 0x8, R4 ;  /* 0x000000080b047825 */ /* 0x004fcc00078e0204 */
[----:B------:R-:W4:Y:S01]  /*00f0*/  LDG.E.64 R4, desc[UR4][R4.64] ;  /* 0x0000000404047981 */ /* 0x000f22000c1e1b00 */
[----:B---3--:R-:W-:Y:S01]  /*0100*/  IMAD.WIDE R8, R11, 0x8, R8 ;  /* 0x000000080b087825 */ /* 0x008fe200078e0208 */
[----:B----4-:R-:W-:-:S07]  /*0110*/  DADD R6, R2, -R4 ;  /* 0x0000000002067229 */ /* 0x010fce0000000804 */
[----:B------:R-:W-:Y:S01]  /*0120*/  STG.E.64 desc[UR4][R8.64], R6 ;  /* 0x0000000608007986 */ /* 0x000fe2000c101b04 */
[----:B------:R-:W-:Y:S05]  /*0130*/  EXIT ;  /* 0x000000000000794d */ /* 0x000fea0003800000 */
.L_x_0:
[----:B------:R-:W-:-:S00]  /*0140*/  BRA `(.L_x_0) ;  /* 0xfffffffc00fc7947 */ /* 0x000fc0000383ffff */
[----:B------:R-:W-:-:S00]  /*0150*/  NOP ;  /* 0x0000000000007918 */ /* 0x000fc00000000000 */
        /* <DEDUP_REMOVED lines=10> */
.L_x_1:


//--------------------- .nv.shared.reserved.0     --------------------------
	.section	.nv.shared.reserved.0,"aw",@nobits
	.weak		__nv_reservedSMEM_offset_0_alias
	.size		__nv_reservedSMEM_offset_0_alias, 0, 64
	.other		__nv_reservedSMEM_offset_0_alias,@"STO_CUDA_RESERVED_SHARED STV_DEFAULT"
__nv_reservedSMEM_offset_0_alias:
	.zero		0
	.zero		64


//--------------------- .nv.constant0.SubtractKernel --------------------------
	.section	.nv.constant0.SubtractKernel,"a",@progbits
	.sectionflags	@""
	.align	4
.nv.constant0.SubtractKernel:
	.zero		924


//--------------------- SYMBOLS --------------------------

	.type		.nv.reservedSmem.offset0,@object
	.size		.nv.reservedSmem.offset0,0x4
